//
// Generated by NVIDIA NVVM Compiler
//
// Compiler Build ID: CL-36424714
// Cuda compilation tools, release 13.0, V13.0.88
// Based on NVVM 20.0.0
//

.version 9.0
.target sm_100
.address_size 64

	// .globl	_Z8AdditionPfS_S_i

.visible .entry _Z8AdditionPfS_S_i(
	.param .u64 .ptr .align 1 _Z8AdditionPfS_S_i_param_0,
	.param .u64 .ptr .align 1 _Z8AdditionPfS_S_i_param_1,
	.param .u64 .ptr .align 1 _Z8AdditionPfS_S_i_param_2,
	.param .u32 _Z8AdditionPfS_S_i_param_3
)
{
	.reg .b32 	%r<2>;
	.reg .b32 	%f<4>;
	.reg .b64 	%rd<11>;

	ld.param.u64 	%rd1, [_Z8AdditionPfS_S_i_param_0];
	ld.param.u64 	%rd2, [_Z8AdditionPfS_S_i_param_1];
	ld.param.u64 	%rd3, [_Z8AdditionPfS_S_i_param_2];
	cvta.to.global.u64 	%rd4, %rd1;
	cvta.to.global.u64 	%rd5, %rd2;
	cvta.to.global.u64 	%rd6, %rd3;
	mov.u32 	%r1, %tid.x;
	mul.wide.u32 	%rd7, %r1, 4;
	add.s64 	%rd8, %rd4, %rd7;
	ld.global.f32 	%f1, [%rd8];
	add.s64 	%rd9, %rd5, %rd7;
	ld.global.f32 	%f2, [%rd9];
	add.f32 	%f3, %f1, %f2;
	add.s64 	%rd10, %rd6, %rd7;
	st.global.f32 	[%rd10], %f3;
	ret;

}


// ===== COMPILED SASS (sm_100) =====

	.target	sm_100

	.elftype	@"ET_EXEC"


//--------------------- .note.nv.tkinfo           --------------------------
	.section	.note.nv.tkinfo,"",@"SHT_NOTE"
	.sectionflags	@"SHF_NOTE_NV_TKINFO"
	.tkinfo
        /*0018*/ 	.word	0x00000002
        /*0030*/ 	.string	""
        /*0030*/ 	.string	"ptxas"
        /*0030*/ 	.string	"Cuda compilation tools, release 13.0, V13.0.88"
        /*0030*/ 	.string	"Build cuda_13.0.r13.0/compiler.36424714_0"
        /*0030*/ 	.string	"-arch sm_100 -m 64 "



//--------------------- .note.nv.cuinfo           --------------------------
	.section	.note.nv.cuinfo,"",@"SHT_NOTE"
	.sectionflags	@"SHF_NOTE_NV_CUINFO"
        /*0018*/ 	.short	0x0002
        /*001a*/ 	.short	0x0064
        /*001c*/ 	.short	0x0082
	.zero		2


//--------------------- .nv.info                  --------------------------
	.section	.nv.info,"",@"SHT_CUDA_INFO"
	.align	4


	//----- nvinfo : EIATTR_REGCOUNT
	.align		4
        /*0000*/ 	.byte	0x04, 0x2f
        /*0002*/ 	.short	(.L_1 - .L_0)
	.align		4
.L_0:
        /*0004*/ 	.word	index@(_Z8AdditionPfS_S_i)
        /*0008*/ 	.word	0x0000000c


	//----- nvinfo : EIATTR_FRAME_SIZE
	.align		4
.L_1:
        /*000c*/ 	.byte	0x04, 0x11
        /*000e*/ 	.short	(.L_3 - .L_2)
	.align		4
.L_2:
        /*0010*/ 	.word	index@(_Z8AdditionPfS_S_i)
        /*0014*/ 	.word	0x00000000


	//----- nvinfo : EIATTR_MIN_STACK_SIZE
	.align		4
.L_3:
        /*0018*/ 	.byte	0x04, 0x12
        /*001a*/ 	.short	(.L_5 - .L_4)
	.align		4
.L_4:
        /*001c*/ 	.word	index@(_Z8AdditionPfS_S_i)
        /*0020*/ 	.word	0x00000000
.L_5:


//--------------------- .nv.compat                --------------------------
	.section	.nv.compat,"",@"SHT_CUDA_COMPAT_INFO"
	.align	4
        /*0000*/ 	.byte	0x02, 0x09, 0x00, 0x00, 0x02, 0x02, 0x01, 0x00, 0x02, 0x05, 0x05, 0x00, 0x03, 0x07, 0x01, 0x01
        /*0010*/ 	.byte	0x02, 0x03, 0x00, 0x00, 0x02, 0x06, 0x01, 0x00, 0x04, 0x0b, 0x08, 0x00, 0x09, 0x00, 0x00, 0x00
        /*0020*/ 	.byte	0x00, 0x00, 0x00, 0x00


//--------------------- .nv.info._Z8AdditionPfS_S_i --------------------------
	.section	.nv.info._Z8AdditionPfS_S_i,"",@"SHT_CUDA_INFO"
	.sectionflags	@""
	.align	4


	//----- nvinfo : EIATTR_CUDA_API_VERSION
	.align		4
        /*0000*/ 	.byte	0x04, 0x37
        /*0002*/ 	.short	(.L_7 - .L_6)
.L_6:
        /*0004*/ 	.word	0x00000082


	//----- nvinfo : EIATTR_KPARAM_INFO
	.align		4
.L_7:
        /*0008*/ 	.byte	0x04, 0x17
        /*000a*/ 	.short	(.L_9 - .L_8)
.L_8:
        /*000c*/ 	.word	0x00000000
        /*0010*/ 	.short	0x0003
        /*0012*/ 	.short	0x0018
        /*0014*/ 	.byte	0x00, 0xf0, 0x11, 0x00


	//----- nvinfo : EIATTR_KPARAM_INFO
	.align		4
.L_9:
        /*0018*/ 	.byte	0x04, 0x17
        /*001a*/ 	.short	(.L_11 - .L_10)
.L_10:
        /*001c*/ 	.word	0x00000000
        /*0020*/ 	.short	0x0002
        /*0022*/ 	.short	0x0010
        /*0024*/ 	.byte	0x00, 0xf5, 0x21, 0x00


	//----- nvinfo : EIATTR_KPARAM_INFO
	.align		4
.L_11:
        /*0028*/ 	.byte	0x04, 0x17
        /*002a*/ 	.short	(.L_13 - .L_12)
.L_12:
        /*002c*/ 	.word	0x00000000
        /*0030*/ 	.short	0x0001
        /*0032*/ 	.short	0x0008
        /*0034*/ 	.byte	0x00, 0xf5, 0x21, 0x00


	//----- nvinfo : EIATTR_KPARAM_INFO
	.align		4
.L_13:
        /*0038*/ 	.byte	0x04, 0x17
        /*003a*/ 	.short	(.L_15 - .L_14)
.L_14:
        /*003c*/ 	.word	0x00000000
        /*0040*/ 	.short	0x0000
        /*0042*/ 	.short	0x0000
        /*0044*/ 	.byte	0x00, 0xf5, 0x21, 0x00


	//----- nvinfo : EIATTR_SPARSE_MMA_MASK
	.align		4
.L_15:
        /*0048*/ 	.byte	0x03, 0x50
        /*004a*/ 	.short	0x0000


	//----- nvinfo : EIATTR_MAXREG_COUNT
	.align		4
        /*004c*/ 	.byte	0x03, 0x1b
        /*004e*/ 	.short	0x00ff


	//----- nvinfo : EIATTR_MERCURY_ISA_VERSION
	.align		4
        /*0050*/ 	.byte	0x03, 0x5f
        /*0052*/ 	.short	0x0101


	//----- nvinfo : EIATTR_VRC_CTA_INIT_COUNT
	.align		4
        /*0054*/ 	.byte	0x02, 0x4a
	.zero		1
	.zero		1


	//----- nvinfo : EIATTR_EXIT_INSTR_OFFSETS
	.align		4
        /*0058*/ 	.byte	0x04, 0x1c
        /*005a*/ 	.short	(.L_17 - .L_16)


	//   ....[0]....
.L_16:
        /*005c*/ 	.word	0x000000d0


	//----- nvinfo : EIATTR_CBANK_PARAM_SIZE
	.align		4
.L_17:
        /*0060*/ 	.byte	0x03, 0x19
        /*0062*/ 	.short	0x001c


	//----- nvinfo : EIATTR_PARAM_CBANK
	.align		4
        /*0064*/ 	.byte	0x04, 0x0a
        /*0066*/ 	.short	(.L_19 - .L_18)
	.align		4
.L_18:
        /*0068*/ 	.word	index@(.nv.constant0._Z8AdditionPfS_S_i)
        /*006c*/ 	.short	0x0380
        /*006e*/ 	.short	0x001c


	//----- nvinfo : EIATTR_SW_WAR
	.align		4
.L_19:
        /*0070*/ 	.byte	0x04, 0x36
        /*0072*/ 	.short	(.L_21 - .L_20)
.L_20:
        /*0074*/ 	.word	0x00000008
.L_21:


//--------------------- .nv.callgraph             --------------------------
	.section	.nv.callgraph,"",@"SHT_CUDA_CALLGRAPH"
	.align	4
	.sectionentsize	8
	.align		4
        /*0000*/ 	.word	0x00000000
	.align		4
        /*0004*/ 	.word	0xffffffff
	.align		4
        /*0008*/ 	.word	0x00000000
	.align		4
        /*000c*/ 	.word	0xfffffffe
	.align		4
        /*0010*/ 	.word	0x00000000
	.align		4
        /*0014*/ 	.word	0xfffffffd
	.align		4
        /*0018*/ 	.word	0x00000000
	.align		4
        /*001c*/ 	.word	0xfffffffc


//--------------------- .text._Z8AdditionPfS_S_i  --------------------------
	.section	.text._Z8AdditionPfS_S_i,"ax",@progbits
	.align	128
        .global         _Z8AdditionPfS_S_i
        .type           _Z8AdditionPfS_S_i,@function
        .size           _Z8AdditionPfS_S_i,(.L_x_1 - _Z8AdditionPfS_S_i)
        .other          _Z8AdditionPfS_S_i,@"STO_CUDA_ENTRY STV_DEFAULT"
_Z8AdditionPfS_S_i:
.text._Z8AdditionPfS_S_i:
[----:B------:R-:W-:Y:S01]  /*0000*/  LDC R1, c[0x0][0x37c] ;  /* 0x0000df00ff017b82 */ /* 0x000fe20000000800 */
[----:B------:R-:W0:Y:S07]  /*0010*/  S2R R9, SR_TID.X ;  /* 0x0000000000097919 */ /* 0x000e2e0000002100 */
[----:B------:R-:W0:Y:S01]  /*0020*/  LDC.64 R2, c[0x0][0x380] ;  /* 0x0000e000ff027b82 */ /* 0x000e220000000a00 */
[----:B------:R-:W1:Y:S07]  /*0030*/  LDCU.64 UR4, c[0x0][0x358] ;  /* 0x00006b00ff0477ac */ /* 0x000e6e0008000a00 */
[----:B------:R-:W2:Y:S08]  /*0040*/  LDC.64 R4, c[0x0][0x388] ;  /* 0x0000e200ff047b82 */ /* 0x000eb00000000a00 */
[----:B------:R-:W3:Y:S01]  /*0050*/  LDC.64 R6, c[0x0][0x390] ;  /* 0x0000e400ff067b82 */ /* 0x000ee20000000a00 */
[----:B0-----:R-:W-:-:S04]  /*0060*/  IMAD.WIDE.U32 R2, R9, 0x4, R2 ;  /* 0x0000000409027825 */ /* 0x001fc800078e0002 */
[C---:B--2---:R-:W-:Y:S02]  /*0070*/  IMAD.WIDE.U32 R4, R9.reuse, 0x4, R4 ;  /* 0x0000000409047825 */ /* 0x044fe400078e0004 */
[----:B-1----:R-:W2:Y:S04]  /*0080*/  LDG.E R2, desc[UR4][R2.64] ;  /* 0x0000000402027981 */ /* 0x002ea8000c1e1900 */
[----:B------:R-:W2:Y:S01]  /*0090*/  LDG.E R5, desc[UR4][R4.64] ;  /* 0x0000000404057981 */ /* 0x000ea2000c1e1900 */
[----:B---3--:R-:W-:-:S04]  /*00a0*/  IMAD.WIDE.U32 R6, R9, 0x4, R6 ;  /* 0x0000000409067825 */ /* 0x008fc800078e0006 */
[----:B--2---:R-:W-:-:S05]  /*00b0*/  FADD R9, R2, R5 ;  /* 0x0000000502097221 */ /* 0x004fca0000000000 */
[----:B------:R-:W-:Y:S01]  /*00c0*/  STG.E desc[UR4][R6.64], R9 ;  /* 0x0000000906007986 */ /* 0x000fe2000c101904 */
[----:B------:R-:W-:Y:S05]  /*00d0*/  EXIT ;  /* 0x000000000000794d */ /* 0x000fea0003800000 */
.L_x_0:
[----:B------:R-:W-:-:S00]  /*00e0*/  BRA `(.L_x_0) ;  /* 0xfffffffc00fc7947 */ /* 0x000fc0000383ffff */
[----:B------:R-:W-:-:S00]  /*00f0*/  NOP ;  /* 0x0000000000007918 */ /* 0x000fc00000000000 */
        /* <DEDUP_REMOVED lines=8> */
.L_x_1:


//--------------------- .nv.shared.reserved.0     --------------------------
	.section	.nv.shared.reserved.0,"aw",@nobits
	.weak		__nv_reservedSMEM_offset_0_alias
	.size		__nv_reservedSMEM_offset_0_alias, 0, 64
	.other		__nv_reservedSMEM_offset_0_alias,@"STO_CUDA_RESERVED_SHARED STV_DEFAULT"
__nv_reservedSMEM_offset_0_alias:
	.zero		0
	.zero		64


//--------------------- .nv.constant0._Z8AdditionPfS_S_i --------------------------
	.section	.nv.constant0._Z8AdditionPfS_S_i,"a",@progbits
	.sectionflags	@""
	.align	4
.nv.constant0._Z8AdditionPfS_S_i:
	.zero		924


//--------------------- SYMBOLS --------------------------

	.type		.nv.reservedSmem.offset0,@object
	.size		.nv.reservedSmem.offset0,0x4
